//
// Generated by NVIDIA NVVM Compiler
//
// Compiler Build ID: CL-36424714
// Cuda compilation tools, release 13.0, V13.0.88
// Based on NVVM 20.0.0
//

.version 9.0
.target sm_100
.address_size 64

	// .globl	_Z6matAddPfS_S_ii

.visible .entry _Z6matAddPfS_S_ii(
	.param .u64 .ptr .align 1 _Z6matAddPfS_S_ii_param_0,
	.param .u64 .ptr .align 1 _Z6matAddPfS_S_ii_param_1,
	.param .u64 .ptr .align 1 _Z6matAddPfS_S_ii_param_2,
	.param .u32 _Z6matAddPfS_S_ii_param_3,
	.param .u32 _Z6matAddPfS_S_ii_param_4
)
{
	.reg .pred 	%p<4>;
	.reg .b32 	%r<12>;
	.reg .b32 	%f<4>;
	.reg .b64 	%rd<11>;

	ld.param.u64 	%rd1, [_Z6matAddPfS_S_ii_param_0];
	ld.param.u64 	%rd2, [_Z6matAddPfS_S_ii_param_1];
	ld.param.u64 	%rd3, [_Z6matAddPfS_S_ii_param_2];
	ld.param.u32 	%r4, [_Z6matAddPfS_S_ii_param_3];
	ld.param.u32 	%r3, [_Z6matAddPfS_S_ii_param_4];
	mov.u32 	%r5, %ctaid.y;
	mov.u32 	%r6, %ntid.y;
	mov.u32 	%r7, %tid.y;
	mad.lo.s32 	%r1, %r5, %r6, %r7;
	mov.u32 	%r8, %ctaid.x;
	mov.u32 	%r9, %ntid.x;
	mov.u32 	%r10, %tid.x;
	mad.lo.s32 	%r2, %r8, %r9, %r10;
	setp.ge.s32 	%p1, %r1, %r4;
	setp.ge.s32 	%p2, %r2, %r3;
	or.pred  	%p3, %p1, %p2;
	@%p3 bra 	$L__BB0_2;
	cvta.to.global.u64 	%rd4, %rd1;
	cvta.to.global.u64 	%rd5, %rd2;
	cvta.to.global.u64 	%rd6, %rd3;
	mad.lo.s32 	%r11, %r3, %r1, %r2;
	mul.wide.s32 	%rd7, %r11, 4;
	add.s64 	%rd8, %rd4, %rd7;
	ld.global.f32 	%f1, [%rd8];
	add.s64 	%rd9, %rd5, %rd7;
	ld.global.f32 	%f2, [%rd9];
	add.f32 	%f3, %f1, %f2;
	add.s64 	%rd10, %rd6, %rd7;
	st.global.f32 	[%rd10], %f3;
$L__BB0_2:
	ret;

}


// ===== COMPILED SASS (sm_100) =====

	.target	sm_100

	.elftype	@"ET_EXEC"


//--------------------- .note.nv.tkinfo           --------------------------
	.section	.note.nv.tkinfo,"",@"SHT_NOTE"
	.sectionflags	@"SHF_NOTE_NV_TKINFO"
	.tkinfo
        /*0018*/ 	.word	0x00000002
        /*0030*/ 	.string	""
        /*0030*/ 	.string	"ptxas"
        /*0030*/ 	.string	"Cuda compilation tools, release 13.0, V13.0.88"
        /*0030*/ 	.string	"Build cuda_13.0.r13.0/compiler.36424714_0"
        /*0030*/ 	.string	"-arch sm_100 -m 64 "



//--------------------- .note.nv.cuinfo           --------------------------
	.section	.note.nv.cuinfo,"",@"SHT_NOTE"
	.sectionflags	@"SHF_NOTE_NV_CUINFO"
        /*0018*/ 	.short	0x0002
        /*001a*/ 	.short	0x0064
        /*001c*/ 	.short	0x0082
	.zero		2


//--------------------- .nv.info                  --------------------------
	.section	.nv.info,"",@"SHT_CUDA_INFO"
	.align	4


	//----- nvinfo : EIATTR_REGCOUNT
	.align		4
        /*0000*/ 	.byte	0x04, 0x2f
        /*0002*/ 	.short	(.L_1 - .L_0)
	.align		4
.L_0:
        /*0004*/ 	.word	index@(_Z6matAddPfS_S_ii)
        /*0008*/ 	.word	0x0000000c


	//----- nvinfo : EIATTR_FRAME_SIZE
	.align		4
.L_1:
        /*000c*/ 	.byte	0x04, 0x11
        /*000e*/ 	.short	(.L_3 - .L_2)
	.align		4
.L_2:
        /*0010*/ 	.word	index@(_Z6matAddPfS_S_ii)
        /*0014*/ 	.word	0x00000000


	//----- nvinfo : EIATTR_MIN_STACK_SIZE
	.align		4
.L_3:
        /*0018*/ 	.byte	0x04, 0x12
        /*001a*/ 	.short	(.L_5 - .L_4)
	.align		4
.L_4:
        /*001c*/ 	.word	index@(_Z6matAddPfS_S_ii)
        /*0020*/ 	.word	0x00000000
.L_5:


//--------------------- .nv.compat                --------------------------
	.section	.nv.compat,"",@"SHT_CUDA_COMPAT_INFO"
	.align	4
        /*0000*/ 	.byte	0x02, 0x09, 0x00, 0x00, 0x02, 0x02, 0x01, 0x00, 0x02, 0x05, 0x05, 0x00, 0x03, 0x07, 0x01, 0x01
        /*0010*/ 	.byte	0x02, 0x03, 0x00, 0x00, 0x02, 0x06, 0x01, 0x00, 0x04, 0x0b, 0x08, 0x00, 0x09, 0x00, 0x00, 0x00
        /*0020*/ 	.byte	0x00, 0x00, 0x00, 0x00


//--------------------- .nv.info._Z6matAddPfS_S_ii --------------------------
	.section	.nv.info._Z6matAddPfS_S_ii,"",@"SHT_CUDA_INFO"
	.sectionflags	@""
	.align	4


	//----- nvinfo : EIATTR_CUDA_API_VERSION
	.align		4
        /*0000*/ 	.byte	0x04, 0x37
        /*0002*/ 	.short	(.L_7 - .L_6)
.L_6:
        /*0004*/ 	.word	0x00000082


	//----- nvinfo : EIATTR_KPARAM_INFO
	.align		4
.L_7:
        /*0008*/ 	.byte	0x04, 0x17
        /*000a*/ 	.short	(.L_9 - .L_8)
.L_8:
        /*000c*/ 	.word	0x00000000
        /*0010*/ 	.short	0x0004
        /*0012*/ 	.short	0x001c
        /*0014*/ 	.byte	0x00, 0xf0, 0x11, 0x00


	//----- nvinfo : EIATTR_KPARAM_INFO
	.align		4
.L_9:
        /*0018*/ 	.byte	0x04, 0x17
        /*001a*/ 	.short	(.L_11 - .L_10)
.L_10:
        /*001c*/ 	.word	0x00000000
        /*0020*/ 	.short	0x0003
        /*0022*/ 	.short	0x0018
        /*0024*/ 	.byte	0x00, 0xf0, 0x11, 0x00


	//----- nvinfo : EIATTR_KPARAM_INFO
	.align		4
.L_11:
        /*0028*/ 	.byte	0x04, 0x17
        /*002a*/ 	.short	(.L_13 - .L_12)
.L_12:
        /*002c*/ 	.word	0x00000000
        /*0030*/ 	.short	0x0002
        /*0032*/ 	.short	0x0010
        /*0034*/ 	.byte	0x00, 0xf5, 0x21, 0x00


	//----- nvinfo : EIATTR_KPARAM_INFO
	.align		4
.L_13:
        /*0038*/ 	.byte	0x04, 0x17
        /*003a*/ 	.short	(.L_15 - .L_14)
.L_14:
        /*003c*/ 	.word	0x00000000
        /*0040*/ 	.short	0x0001
        /*0042*/ 	.short	0x0008
        /*0044*/ 	.byte	0x00, 0xf5, 0x21, 0x00


	//----- nvinfo : EIATTR_KPARAM_INFO
	.align		4
.L_15:
        /*0048*/ 	.byte	0x04, 0x17
        /*004a*/ 	.short	(.L_17 - .L_16)
.L_16:
        /*004c*/ 	.word	0x00000000
        /*0050*/ 	.short	0x0000
        /*0052*/ 	.short	0x0000
        /*0054*/ 	.byte	0x00, 0xf5, 0x21, 0x00


	//----- nvinfo : EIATTR_SPARSE_MMA_MASK
	.align		4
.L_17:
        /*0058*/ 	.byte	0x03, 0x50
        /*005a*/ 	.short	0x0000


	//----- nvinfo : EIATTR_MAXREG_COUNT
	.align		4
        /*005c*/ 	.byte	0x03, 0x1b
        /*005e*/ 	.short	0x00ff


	//----- nvinfo : EIATTR_MERCURY_ISA_VERSION
	.align		4
        /*0060*/ 	.byte	0x03, 0x5f
        /*0062*/ 	.short	0x0101


	//----- nvinfo : EIATTR_VRC_CTA_INIT_COUNT
	.align		4
        /*0064*/ 	.byte	0x02, 0x4a
	.zero		1
	.zero		1


	//----- nvinfo : EIATTR_EXIT_INSTR_OFFSETS
	.align		4
        /*0068*/ 	.byte	0x04, 0x1c
        /*006a*/ 	.short	(.L_19 - .L_18)


	//   ....[0]....
.L_18:
        /*006c*/ 	.word	0x000000c0


	//   ....[1]....
        /*0070*/ 	.word	0x00000190


	//----- nvinfo : EIATTR_CBANK_PARAM_SIZE
	.align		4
.L_19:
        /*0074*/ 	.byte	0x03, 0x19
        /*0076*/ 	.short	0x0020


	//----- nvinfo : EIATTR_PARAM_CBANK
	.align		4
        /*0078*/ 	.byte	0x04, 0x0a
        /*007a*/ 	.short	(.L_21 - .L_20)
	.align		4
.L_20:
        /*007c*/ 	.word	index@(.nv.constant0._Z6matAddPfS_S_ii)
        /*0080*/ 	.short	0x0380
        /*0082*/ 	.short	0x0020


	//----- nvinfo : EIATTR_SW_WAR
	.align		4
.L_21:
        /*0084*/ 	.byte	0x04, 0x36
        /*0086*/ 	.short	(.L_23 - .L_22)
.L_22:
        /*0088*/ 	.word	0x00000008
.L_23:


//--------------------- .nv.callgraph             --------------------------
	.section	.nv.callgraph,"",@"SHT_CUDA_CALLGRAPH"
	.align	4
	.sectionentsize	8
	.align		4
        /*0000*/ 	.word	0x00000000
	.align		4
        /*0004*/ 	.word	0xffffffff
	.align		4
        /*0008*/ 	.word	0x00000000
	.align		4
        /*000c*/ 	.word	0xfffffffe
	.align		4
        /*0010*/ 	.word	0x00000000
	.align		4
        /*0014*/ 	.word	0xfffffffd
	.align		4
        /*0018*/ 	.word	0x00000000
	.align		4
        /*001c*/ 	.word	0xfffffffc


//--------------------- .text._Z6matAddPfS_S_ii   --------------------------
	.section	.text._Z6matAddPfS_S_ii,"ax",@progbits
	.align	128
        .global         _Z6matAddPfS_S_ii
        .type           _Z6matAddPfS_S_ii,@function
        .size           _Z6matAddPfS_S_ii,(.L_x_1 - _Z6matAddPfS_S_ii)
        .other          _Z6matAddPfS_S_ii,@"STO_CUDA_ENTRY STV_DEFAULT"
_Z6matAddPfS_S_ii:
.text._Z6matAddPfS_S_ii:
[----:B------:R-:W-:Y:S01]  /*0000*/  LDC R1, c[0x0][0x37c] ;  /* 0x0000df00ff017b82 */ /* 0x000fe20000000800 */
[----:B------:R-:W0:Y:S07]  /*0010*/  S2R R2, SR_TID.X ;  /* 0x0000000000027919 */ /* 0x000e2e0000002100 */
[----:B------:R-:W1:Y:S01]  /*0020*/  LDC R0, c[0x0][0x364] ;  /* 0x0000d900ff007b82 */ /* 0x000e620000000800 */
[----:B------:R-:W2:Y:S01]  /*0030*/  LDCU.64 UR6, c[0x0][0x398] ;  /* 0x00007300ff0677ac */ /* 0x000ea20008000a00 */
[----:B------:R-:W1:Y:S06]  /*0040*/  S2R R3, SR_TID.Y ;  /* 0x0000000000037919 */ /* 0x000e6c0000002200 */
[----:B------:R-:W0:Y:S08]  /*0050*/  S2UR UR5, SR_CTAID.X ;  /* 0x00000000000579c3 */ /* 0x000e300000002500 */
[----:B------:R-:W0:Y:S08]  /*0060*/  LDC R7, c[0x0][0x360] ;  /* 0x0000d800ff077b82 */ /* 0x000e300000000800 */
[----:B------:R-:W1:Y:S01]  /*0070*/  S2UR UR4, SR_CTAID.Y ;  /* 0x00000000000479c3 */ /* 0x000e620000002600 */
[----:B0-----:R-:W-:-:S05]  /*0080*/  IMAD R7, R7, UR5, R2 ;  /* 0x0000000507077c24 */ /* 0x001fca000f8e0202 */
[----:B--2---:R-:W-:Y:S01]  /*0090*/  ISETP.GE.AND P0, PT, R7, UR7, PT ;  /* 0x0000000707007c0c */ /* 0x004fe2000bf06270 */
[----:B-1----:R-:W-:-:S05]  /*00a0*/  IMAD R0, R0, UR4, R3 ;  /* 0x0000000400007c24 */ /* 0x002fca000f8e0203 */
[----:B------:R-:W-:-:S13]  /*00b0*/  ISETP.GE.OR P0, PT, R0, UR6, P0 ;  /* 0x0000000600007c0c */ /* 0x000fda0008706670 */
[----:B------:R-:W-:Y:S05]  /*00c0*/  @P0 EXIT ;  /* 0x000000000000094d */ /* 0x000fea0003800000 */
[----:B------:R-:W0:Y:S01]  /*00d0*/  LDC.64 R2, c[0x0][0x380] ;  /* 0x0000e000ff027b82 */ /* 0x000e220000000a00 */
[----:B------:R-:W1:Y:S01]  /*00e0*/  LDCU.64 UR4, c[0x0][0x358] ;  /* 0x00006b00ff0477ac */ /* 0x000e620008000a00 */
[----:B------:R-:W-:-:S06]  /*00f0*/  IMAD R9, R0, UR7, R7 ;  /* 0x0000000700097c24 */ /* 0x000fcc000f8e0207 */
[----:B------:R-:W2:Y:S08]  /*0100*/  LDC.64 R4, c[0x0][0x388] ;  /* 0x0000e200ff047b82 */ /* 0x000eb00000000a00 */
[----:B------:R-:W3:Y:S01]  /*0110*/  LDC.64 R6, c[0x0][0x390] ;  /* 0x0000e400ff067b82 */ /* 0x000ee20000000a00 */
[----:B0-----:R-:W-:-:S06]  /*0120*/  IMAD.WIDE R2, R9, 0x4, R2 ;  /* 0x0000000409027825 */ /* 0x001fcc00078e0202 */
[----:B-1----:R-:W4:Y:S01]  /*0130*/  LDG.E R2, desc[UR4][R2.64] ;  /* 0x0000000402027981 */ /* 0x002f22000c1e1900 */
[----:B--2---:R-:W-:-:S06]  /*0140*/  IMAD.WIDE R4, R9, 0x4, R4 ;  /* 0x0000000409047825 */ /* 0x004fcc00078e0204 */
[----:B------:R-:W4:Y:S01]  /*0150*/  LDG.E R5, desc[UR4][R4.64] ;  /* 0x0000000404057981 */ /* 0x000f22000c1e1900 */
[----:B---3--:R-:W-:-:S04]  /*0160*/  IMAD.WIDE R6, R9, 0x4, R6 ;  /* 0x0000000409067825 */ /* 0x008fc800078e0206 */
[----:B----4-:R-:W-:-:S05]  /*0170*/  FADD R9, R2, R5 ;  /* 0x0000000502097221 */ /* 0x010fca0000000000 */
[----:B------:R-:W-:Y:S01]  /*0180*/  STG.E desc[UR4][R6.64], R9 ;  /* 0x0000000906007986 */ /* 0x000fe2000c101904 */
[----:B------:R-:W-:Y:S05]  /*0190*/  EXIT ;  /* 0x000000000000794d */ /* 0x000fea0003800000 */
.L_x_0:
[----:B------:R-:W-:-:S00]  /*01a0*/  BRA `(.L_x_0) ;  /* 0xfffffffc00fc7947 */ /* 0x000fc0000383ffff */
[----:B------:R-:W-:-:S00]  /*01b0*/  NOP ;  /* 0x0000000000007918 */ /* 0x000fc00000000000 */
        /* <DEDUP_REMOVED lines=12> */
.L_x_1:


//--------------------- .nv.shared.reserved.0     --------------------------
	.section	.nv.shared.reserved.0,"aw",@nobits
	.weak		__nv_reservedSMEM_offset_0_alias
	.size		__nv_reservedSMEM_offset_0_alias, 0, 64
	.other		__nv_reservedSMEM_offset_0_alias,@"STO_CUDA_RESERVED_SHARED STV_DEFAULT"
__nv_reservedSMEM_offset_0_alias:
	.zero		0
	.zero		64


//--------------------- .nv.constant0._Z6matAddPfS_S_ii --------------------------
	.section	.nv.constant0._Z6matAddPfS_S_ii,"a",@progbits
	.sectionflags	@""
	.align	4
.nv.constant0._Z6matAddPfS_S_ii:
	.zero		928


//--------------------- SYMBOLS --------------------------

	.type		.nv.reservedSmem.offset0,@object
	.size		.nv.reservedSmem.offset0,0x4
